//
// Generated by NVIDIA NVVM Compiler
//
// Compiler Build ID: CL-36424714
// Cuda compilation tools, release 13.0, V13.0.88
// Based on NVVM 20.0.0
//

.version 9.0
.target sm_100
.address_size 64

	// .globl	_Z7axisSumPKfPfi
// _ZZ7axisSumPKfPfiE5sdata has been demoted

.visible .entry _Z7axisSumPKfPfi(
	.param .u64 .ptr .align 1 _Z7axisSumPKfPfi_param_0,
	.param .u64 .ptr .align 1 _Z7axisSumPKfPfi_param_1,
	.param .u32 _Z7axisSumPKfPfi_param_2
)
{
	.reg .pred 	%p<7>;
	.reg .b32 	%r<19>;
	.reg .b32 	%f<13>;
	.reg .b64 	%rd<9>;
	// demoted variable
	.shared .align 4 .b8 _ZZ7axisSumPKfPfiE5sdata[1024];
	ld.param.u64 	%rd2, [_Z7axisSumPKfPfi_param_0];
	ld.param.u64 	%rd3, [_Z7axisSumPKfPfi_param_1];
	ld.param.u32 	%r11, [_Z7axisSumPKfPfi_param_2];
	mov.u32 	%r1, %tid.x;
	mov.u32 	%r2, %ctaid.x;
	mov.u32 	%r18, %ntid.x;
	mad.lo.s32 	%r17, %r2, %r18, %r1;
	setp.ge.s32 	%p1, %r17, %r11;
	mov.f32 	%f12, 0f00000000;
	@%p1 bra 	$L__BB0_3;
	mov.u32 	%r12, %nctaid.x;
	mul.lo.s32 	%r5, %r12, %r18;
	cvta.to.global.u64 	%rd1, %rd2;
	mov.f32 	%f12, 0f00000000;
$L__BB0_2:
	mul.wide.s32 	%rd4, %r17, 4;
	add.s64 	%rd5, %rd1, %rd4;
	ld.global.f32 	%f6, [%rd5];
	add.f32 	%f12, %f12, %f6;
	add.s32 	%r17, %r17, %r5;
	setp.lt.s32 	%p2, %r17, %r11;
	@%p2 bra 	$L__BB0_2;
$L__BB0_3:
	shl.b32 	%r13, %r1, 2;
	mov.u32 	%r14, _ZZ7axisSumPKfPfiE5sdata;
	add.s32 	%r8, %r14, %r13;
	st.shared.f32 	[%r8], %f12;
	bar.sync 	0;
	setp.lt.u32 	%p3, %r18, 2;
	@%p3 bra 	$L__BB0_7;
$L__BB0_4:
	shr.u32 	%r10, %r18, 1;
	setp.ge.u32 	%p4, %r1, %r10;
	@%p4 bra 	$L__BB0_6;
	shl.b32 	%r15, %r10, 2;
	add.s32 	%r16, %r8, %r15;
	ld.shared.f32 	%f7, [%r16];
	ld.shared.f32 	%f8, [%r8];
	add.f32 	%f9, %f7, %f8;
	st.shared.f32 	[%r8], %f9;
$L__BB0_6:
	bar.sync 	0;
	setp.gt.u32 	%p5, %r18, 3;
	mov.u32 	%r18, %r10;
	@%p5 bra 	$L__BB0_4;
$L__BB0_7:
	setp.ne.s32 	%p6, %r1, 0;
	@%p6 bra 	$L__BB0_9;
	ld.shared.f32 	%f10, [_ZZ7axisSumPKfPfiE5sdata];
	cvta.to.global.u64 	%rd6, %rd3;
	mul.wide.u32 	%rd7, %r2, 4;
	add.s64 	%rd8, %rd6, %rd7;
	st.global.f32 	[%rd8], %f10;
$L__BB0_9:
	ret;

}


// ===== COMPILED SASS (sm_100) =====

	.target	sm_100

	.elftype	@"ET_EXEC"


//--------------------- .note.nv.tkinfo           --------------------------
	.section	.note.nv.tkinfo,"",@"SHT_NOTE"
	.sectionflags	@"SHF_NOTE_NV_TKINFO"
	.tkinfo
        /*0018*/ 	.word	0x00000002
        /*0030*/ 	.string	""
        /*0030*/ 	.string	"ptxas"
        /*0030*/ 	.string	"Cuda compilation tools, release 13.0, V13.0.88"
        /*0030*/ 	.string	"Build cuda_13.0.r13.0/compiler.36424714_0"
        /*0030*/ 	.string	"-arch sm_100 -m 64 "



//--------------------- .note.nv.cuinfo           --------------------------
	.section	.note.nv.cuinfo,"",@"SHT_NOTE"
	.sectionflags	@"SHF_NOTE_NV_CUINFO"
        /*0018*/ 	.short	0x0002
        /*001a*/ 	.short	0x0064
        /*001c*/ 	.short	0x0082
	.zero		2


//--------------------- .nv.info                  --------------------------
	.section	.nv.info,"",@"SHT_CUDA_INFO"
	.align	4


	//----- nvinfo : EIATTR_REGCOUNT
	.align		4
        /*0000*/ 	.byte	0x04, 0x2f
        /*0002*/ 	.short	(.L_1 - .L_0)
	.align		4
.L_0:
        /*0004*/ 	.word	index@(_Z7axisSumPKfPfi)
        /*0008*/ 	.word	0x0000000e


	//----- nvinfo : EIATTR_FRAME_SIZE
	.align		4
.L_1:
        /*000c*/ 	.byte	0x04, 0x11
        /*000e*/ 	.short	(.L_3 - .L_2)
	.align		4
.L_2:
        /*0010*/ 	.word	index@(_Z7axisSumPKfPfi)
        /*0014*/ 	.word	0x00000000


	//----- nvinfo : EIATTR_MIN_STACK_SIZE
	.align		4
.L_3:
        /*0018*/ 	.byte	0x04, 0x12
        /*001a*/ 	.short	(.L_5 - .L_4)
	.align		4
.L_4:
        /*001c*/ 	.word	index@(_Z7axisSumPKfPfi)
        /*0020*/ 	.word	0x00000000
.L_5:


//--------------------- .nv.compat                --------------------------
	.section	.nv.compat,"",@"SHT_CUDA_COMPAT_INFO"
	.align	4
        /*0000*/ 	.byte	0x02, 0x09, 0x00, 0x00, 0x02, 0x02, 0x01, 0x00, 0x02, 0x05, 0x05, 0x00, 0x03, 0x07, 0x01, 0x01
        /*0010*/ 	.byte	0x02, 0x03, 0x00, 0x00, 0x02, 0x06, 0x01, 0x00, 0x04, 0x0b, 0x08, 0x00, 0x09, 0x00, 0x00, 0x00
        /*0020*/ 	.byte	0x00, 0x00, 0x00, 0x00


//--------------------- .nv.info._Z7axisSumPKfPfi --------------------------
	.section	.nv.info._Z7axisSumPKfPfi,"",@"SHT_CUDA_INFO"
	.sectionflags	@""
	.align	4


	//----- nvinfo : EIATTR_CUDA_API_VERSION
	.align		4
        /*0000*/ 	.byte	0x04, 0x37
        /*0002*/ 	.short	(.L_7 - .L_6)
.L_6:
        /*0004*/ 	.word	0x00000082


	//----- nvinfo : EIATTR_KPARAM_INFO
	.align		4
.L_7:
        /*0008*/ 	.byte	0x04, 0x17
        /*000a*/ 	.short	(.L_9 - .L_8)
.L_8:
        /*000c*/ 	.word	0x00000000
        /*0010*/ 	.short	0x0002
        /*0012*/ 	.short	0x0010
        /*0014*/ 	.byte	0x00, 0xf0, 0x11, 0x00


	//----- nvinfo : EIATTR_KPARAM_INFO
	.align		4
.L_9:
        /*0018*/ 	.byte	0x04, 0x17
        /*001a*/ 	.short	(.L_11 - .L_10)
.L_10:
        /*001c*/ 	.word	0x00000000
        /*0020*/ 	.short	0x0001
        /*0022*/ 	.short	0x0008
        /*0024*/ 	.byte	0x00, 0xf5, 0x21, 0x00


	//----- nvinfo : EIATTR_KPARAM_INFO
	.align		4
.L_11:
        /*0028*/ 	.byte	0x04, 0x17
        /*002a*/ 	.short	(.L_13 - .L_12)
.L_12:
        /*002c*/ 	.word	0x00000000
        /*0030*/ 	.short	0x0000
        /*0032*/ 	.short	0x0000
        /*0034*/ 	.byte	0x00, 0xf5, 0x21, 0x00


	//----- nvinfo : EIATTR_SPARSE_MMA_MASK
	.align		4
.L_13:
        /*0038*/ 	.byte	0x03, 0x50
        /*003a*/ 	.short	0x0000


	//----- nvinfo : EIATTR_MAXREG_COUNT
	.align		4
        /*003c*/ 	.byte	0x03, 0x1b
        /*003e*/ 	.short	0x00ff


	//----- nvinfo : EIATTR_NUM_BARRIERS
	.align		4
        /*0040*/ 	.byte	0x02, 0x4c
        /*0042*/ 	.byte	0x01
	.zero		1


	//----- nvinfo : EIATTR_MERCURY_ISA_VERSION
	.align		4
        /*0044*/ 	.byte	0x03, 0x5f
        /*0046*/ 	.short	0x0101


	//----- nvinfo : EIATTR_VRC_CTA_INIT_COUNT
	.align		4
        /*0048*/ 	.byte	0x02, 0x4a
	.zero		1
	.zero		1


	//----- nvinfo : EIATTR_EXIT_INSTR_OFFSETS
	.align		4
        /*004c*/ 	.byte	0x04, 0x1c
        /*004e*/ 	.short	(.L_15 - .L_14)


	//   ....[0]....
.L_14:
        /*0050*/ 	.word	0x000002b0


	//   ....[1]....
        /*0054*/ 	.word	0x00000330


	//----- nvinfo : EIATTR_CRS_STACK_SIZE
	.align		4
.L_15:
        /*0058*/ 	.byte	0x04, 0x1e
        /*005a*/ 	.short	(.L_17 - .L_16)
.L_16:
        /*005c*/ 	.word	0x00000000


	//----- nvinfo : EIATTR_CBANK_PARAM_SIZE
	.align		4
.L_17:
        /*0060*/ 	.byte	0x03, 0x19
        /*0062*/ 	.short	0x0014


	//----- nvinfo : EIATTR_PARAM_CBANK
	.align		4
        /*0064*/ 	.byte	0x04, 0x0a
        /*0066*/ 	.short	(.L_19 - .L_18)
	.align		4
.L_18:
        /*0068*/ 	.word	index@(.nv.constant0._Z7axisSumPKfPfi)
        /*006c*/ 	.short	0x0380
        /*006e*/ 	.short	0x0014


	//----- nvinfo : EIATTR_SW_WAR
	.align		4
.L_19:
        /*0070*/ 	.byte	0x04, 0x36
        /*0072*/ 	.short	(.L_21 - .L_20)
.L_20:
        /*0074*/ 	.word	0x00000008
.L_21:


//--------------------- .nv.callgraph             --------------------------
	.section	.nv.callgraph,"",@"SHT_CUDA_CALLGRAPH"
	.align	4
	.sectionentsize	8
	.align		4
        /*0000*/ 	.word	0x00000000
	.align		4
        /*0004*/ 	.word	0xffffffff
	.align		4
        /*0008*/ 	.word	0x00000000
	.align		4
        /*000c*/ 	.word	0xfffffffe
	.align		4
        /*0010*/ 	.word	0x00000000
	.align		4
        /*0014*/ 	.word	0xfffffffd
	.align		4
        /*0018*/ 	.word	0x00000000
	.align		4
        /*001c*/ 	.word	0xfffffffc


//--------------------- .text._Z7axisSumPKfPfi    --------------------------
	.section	.text._Z7axisSumPKfPfi,"ax",@progbits
	.align	128
        .global         _Z7axisSumPKfPfi
        .type           _Z7axisSumPKfPfi,@function
        .size           _Z7axisSumPKfPfi,(.L_x_6 - _Z7axisSumPKfPfi)
        .other          _Z7axisSumPKfPfi,@"STO_CUDA_ENTRY STV_DEFAULT"
_Z7axisSumPKfPfi:
.text._Z7axisSumPKfPfi:
[----:B------:R-:W-:Y:S01]  /*0000*/  LDC R1, c[0x0][0x37c] ;  /* 0x0000df00ff017b82 */ /* 0x000fe20000000800 */
[----:B------:R-:W0:Y:S01]  /*0010*/  S2R R8, SR_TID.X ;  /* 0x0000000000087919 */ /* 0x000e220000002100 */
[----:B------:R-:W1:Y:S01]  /*0020*/  LDCU UR4, c[0x0][0x360] ;  /* 0x00006c00ff0477ac */ /* 0x000e620008000800 */
[----:B------:R-:W-:Y:S01]  /*0030*/  BSSY.RECONVERGENT B0, `(.L_x_0) ;  /* 0x0000013000007945 */ /* 0x000fe20003800200 */
[----:B------:R-:W-:Y:S01]  /*0040*/  IMAD.MOV.U32 R7, RZ, RZ, RZ ;  /* 0x000000ffff077224 */ /* 0x000fe200078e00ff */
[----:B------:R-:W0:Y:S01]  /*0050*/  S2R R9, SR_CTAID.X ;  /* 0x0000000000097919 */ /* 0x000e220000002500 */
[----:B------:R-:W2:Y:S01]  /*0060*/  LDCU UR5, c[0x0][0x390] ;  /* 0x00007200ff0577ac */ /* 0x000ea20008000800 */
[----:B------:R-:W3:Y:S01]  /*0070*/  LDCU.64 UR6, c[0x0][0x358] ;  /* 0x00006b00ff0677ac */ /* 0x000ee20008000a00 */
[----:B-1----:R-:W-:Y:S02]  /*0080*/  IMAD.U32 R6, RZ, RZ, UR4 ;  /* 0x00000004ff067e24 */ /* 0x002fe4000f8e00ff */
[----:B0-----:R-:W-:-:S05]  /*0090*/  IMAD R0, R9, UR4, R8 ;  /* 0x0000000409007c24 */ /* 0x001fca000f8e0208 */
[----:B--2---:R-:W-:-:S13]  /*00a0*/  ISETP.GE.AND P0, PT, R0, UR5, PT ;  /* 0x0000000500007c0c */ /* 0x004fda000bf06270 */
[----:B---3--:R-:W-:Y:S05]  /*00b0*/  @P0 BRA `(.L_x_1) ;  /* 0x0000000000280947 */ /* 0x008fea0003800000 */
[----:B------:R-:W0:Y:S01]  /*00c0*/  LDC.64 R4, c[0x0][0x380] ;  /* 0x0000e000ff047b82 */ /* 0x000e220000000a00 */
[----:B------:R-:W1:Y:S01]  /*00d0*/  LDCU UR4, c[0x0][0x370] ;  /* 0x00006e00ff0477ac */ /* 0x000e620008000800 */
[----:B------:R-:W-:Y:S02]  /*00e0*/  HFMA2 R7, -RZ, RZ, 0, 0 ;  /* 0x00000000ff077431 */ /* 0x000fe400000001ff */
[----:B-1----:R-:W-:-:S07]  /*00f0*/  IMAD R11, R6, UR4, RZ ;  /* 0x00000004060b7c24 */ /* 0x002fce000f8e02ff */
.L_x_2:
[----:B0-----:R-:W-:-:S06]  /*0100*/  IMAD.WIDE R2, R0, 0x4, R4 ;  /* 0x0000000400027825 */ /* 0x001fcc00078e0204 */
[----:B------:R-:W2:Y:S01]  /*0110*/  LDG.E R2, desc[UR6][R2.64] ;  /* 0x0000000602027981 */ /* 0x000ea2000c1e1900 */
[----:B------:R-:W-:-:S05]  /*0120*/  IMAD.IADD R0, R11, 0x1, R0 ;  /* 0x000000010b007824 */ /* 0x000fca00078e0200 */
[----:B------:R-:W-:Y:S01]  /*0130*/  ISETP.GE.AND P0, PT, R0, UR5, PT ;  /* 0x0000000500007c0c */ /* 0x000fe2000bf06270 */
[----:B--2---:R-:W-:-:S12]  /*0140*/  FADD R7, R2, R7 ;  /* 0x0000000702077221 */ /* 0x004fd80000000000 */
[----:B------:R-:W-:Y:S05]  /*0150*/  @!P0 BRA `(.L_x_2) ;  /* 0xfffffffc00e88947 */ /* 0x000fea000383ffff */
.L_x_1:
[----:B------:R-:W-:Y:S05]  /*0160*/  BSYNC.RECONVERGENT B0 ;  /* 0x0000000000007941 */ /* 0x000fea0003800200 */
.L_x_0:
[----:B------:R-:W0:Y:S01]  /*0170*/  S2UR UR5, SR_CgaCtaId ;  /* 0x00000000000579c3 */ /* 0x000e220000008800 */
[----:B------:R-:W-:Y:S01]  /*0180*/  UMOV UR4, 0x400 ;  /* 0x0000040000047882 */ /* 0x000fe20000000000 */
[----:B------:R-:W-:Y:S02]  /*0190*/  ISETP.GE.U32.AND P1, PT, R6, 0x2, PT ;  /* 0x000000020600780c */ /* 0x000fe40003f26070 */
[----:B------:R-:W-:Y:S01]  /*01a0*/  ISETP.NE.AND P0, PT, R8, RZ, PT ;  /* 0x000000ff0800720c */ /* 0x000fe20003f05270 */
[----:B0-----:R-:W-:-:S06]  /*01b0*/  ULEA UR4, UR5, UR4, 0x18 ;  /* 0x0000000405047291 */ /* 0x001fcc000f8ec0ff */
[----:B------:R-:W-:-:S05]  /*01c0*/  LEA R0, R8, UR4, 0x2 ;  /* 0x0000000408007c11 */ /* 0x000fca000f8e10ff */
[----:B------:R0:W-:Y:S01]  /*01d0*/  STS [R0], R7 ;  /* 0x0000000700007388 */ /* 0x0001e20000000800 */
[----:B------:R-:W-:Y:S06]  /*01e0*/  BAR.SYNC.DEFER_BLOCKING 0x0 ;  /* 0x0000000000007b1d */ /* 0x000fec0000010000 */
[----:B------:R-:W-:Y:S05]  /*01f0*/  @!P1 BRA `(.L_x_3) ;  /* 0x00000000002c9947 */ /* 0x000fea0003800000 */
.L_x_4:
[----:B------:R-:W-:-:S04]  /*0200*/  SHF.R.U32.HI R5, RZ, 0x1, R6 ;  /* 0x00000001ff057819 */ /* 0x000fc80000011606 */
[----:B------:R-:W-:-:S13]  /*0210*/  ISETP.GE.U32.AND P1, PT, R8, R5, PT ;  /* 0x000000050800720c */ /* 0x000fda0003f26070 */
[----:B------:R-:W-:Y:S01]  /*0220*/  @!P1 LEA R2, R5, R0, 0x2 ;  /* 0x0000000005029211 */ /* 0x000fe200078e10ff */
[----:B------:R-:W-:Y:S05]  /*0230*/  @!P1 LDS R3, [R0] ;  /* 0x0000000000039984 */ /* 0x000fea0000000800 */
[----:B------:R-:W1:Y:S02]  /*0240*/  @!P1 LDS R2, [R2] ;  /* 0x0000000002029984 */ /* 0x000e640000000800 */
[----:B-1----:R-:W-:-:S05]  /*0250*/  @!P1 FADD R3, R2, R3 ;  /* 0x0000000302039221 */ /* 0x002fca0000000000 */
[----:B------:R1:W-:Y:S01]  /*0260*/  @!P1 STS [R0], R3 ;  /* 0x0000000300009388 */ /* 0x0003e20000000800 */
[----:B------:R-:W-:Y:S01]  /*0270*/  BAR.SYNC.DEFER_BLOCKING 0x0 ;  /* 0x0000000000007b1d */ /* 0x000fe20000010000 */
[----:B------:R-:W-:Y:S01]  /*0280*/  ISETP.GT.U32.AND P1, PT, R6, 0x3, PT ;  /* 0x000000030600780c */ /* 0x000fe20003f24070 */
[----:B------:R-:W-:-:S12]  /*0290*/  IMAD.MOV.U32 R6, RZ, RZ, R5 ;  /* 0x000000ffff067224 */ /* 0x000fd800078e0005 */
[----:B-1----:R-:W-:Y:S05]  /*02a0*/  @P1 BRA `(.L_x_4) ;  /* 0xfffffffc00d41947 */ /* 0x002fea000383ffff */
.L_x_3:
[----:B------:R-:W-:Y:S05]  /*02b0*/  @P0 EXIT ;  /* 0x000000000000094d */ /* 0x000fea0003800000 */
[----:B------:R-:W1:Y:S01]  /*02c0*/  S2UR UR5, SR_CgaCtaId ;  /* 0x00000000000579c3 */ /* 0x000e620000008800 */
[----:B------:R-:W-:-:S07]  /*02d0*/  UMOV UR4, 0x400 ;  /* 0x0000040000047882 */ /* 0x000fce0000000000 */
[----:B------:R-:W2:Y:S01]  /*02e0*/  LDC.64 R2, c[0x0][0x388] ;  /* 0x0000e200ff027b82 */ /* 0x000ea20000000a00 */
[----:B-1----:R-:W-:Y:S01]  /*02f0*/  ULEA UR4, UR5, UR4, 0x18 ;  /* 0x0000000405047291 */ /* 0x002fe2000f8ec0ff */
[----:B--2---:R-:W-:-:S08]  /*0300*/  IMAD.WIDE.U32 R2, R9, 0x4, R2 ;  /* 0x0000000409027825 */ /* 0x004fd000078e0002 */
[----:B------:R-:W1:Y:S04]  /*0310*/  LDS R5, [UR4] ;  /* 0x00000004ff057984 */ /* 0x000e680008000800 */
[----:B-1----:R-:W-:Y:S01]  /*0320*/  STG.E desc[UR6][R2.64], R5 ;  /* 0x0000000502007986 */ /* 0x002fe2000c101906 */
[----:B------:R-:W-:Y:S05]  /*0330*/  EXIT ;  /* 0x000000000000794d */ /* 0x000fea0003800000 */
.L_x_5:
[----:B------:R-:W-:-:S00]  /*0340*/  BRA `(.L_x_5) ;  /* 0xfffffffc00fc7947 */ /* 0x000fc0000383ffff */
[----:B------:R-:W-:-:S00]  /*0350*/  NOP ;  /* 0x0000000000007918 */ /* 0x000fc00000000000 */
        /* <DEDUP_REMOVED lines=10> */
.L_x_6:


//--------------------- .nv.shared._Z7axisSumPKfPfi --------------------------
	.section	.nv.shared._Z7axisSumPKfPfi,"aw",@nobits
	.sectionflags	@""
	.align	4
.nv.shared._Z7axisSumPKfPfi:
	.zero		2048


//--------------------- .nv.shared.reserved.0     --------------------------
	.section	.nv.shared.reserved.0,"aw",@nobits
	.weak		__nv_reservedSMEM_offset_0_alias
	.size		__nv_reservedSMEM_offset_0_alias, 0, 64
	.other		__nv_reservedSMEM_offset_0_alias,@"STO_CUDA_RESERVED_SHARED STV_DEFAULT"
__nv_reservedSMEM_offset_0_alias:
	.zero		0
	.zero		64


//--------------------- .nv.constant0._Z7axisSumPKfPfi --------------------------
	.section	.nv.constant0._Z7axisSumPKfPfi,"a",@progbits
	.sectionflags	@""
	.align	4
.nv.constant0._Z7axisSumPKfPfi:
	.zero		916


//--------------------- SYMBOLS --------------------------

	.type		.nv.reservedSmem.offset0,@object
	.size		.nv.reservedSmem.offset0,0x4
	.type		.nv.reservedSmem.cap,@object
	.size		.nv.reservedSmem.cap,0x4
